//
// Generated by NVIDIA NVVM Compiler
//
// Compiler Build ID: CL-36424714
// Cuda compilation tools, release 13.0, V13.0.88
// Based on NVVM 20.0.0
//

.version 9.0
.target sm_100
.address_size 64

	// .globl	_Z15float_precisionPfPd

.visible .entry _Z15float_precisionPfPd(
	.param .u64 .ptr .align 1 _Z15float_precisionPfPd_param_0,
	.param .u64 .ptr .align 1 _Z15float_precisionPfPd_param_1
)
{
	.reg .b32 	%r<2>;
	.reg .b64 	%rd<6>;

	ld.param.u64 	%rd1, [_Z15float_precisionPfPd_param_0];
	ld.param.u64 	%rd2, [_Z15float_precisionPfPd_param_1];
	cvta.to.global.u64 	%rd3, %rd2;
	cvta.to.global.u64 	%rd4, %rd1;
	mov.b32 	%r1, 1094818202;
	st.global.u32 	[%rd4], %r1;
	mov.b64 	%rd5, 4623001312491156275;
	st.global.u64 	[%rd3], %rd5;
	ret;

}


// ===== COMPILED SASS (sm_100) =====

	.target	sm_100

	.elftype	@"ET_EXEC"


//--------------------- .note.nv.tkinfo           --------------------------
	.section	.note.nv.tkinfo,"",@"SHT_NOTE"
	.sectionflags	@"SHF_NOTE_NV_TKINFO"
	.tkinfo
        /*0018*/ 	.word	0x00000002
        /*0030*/ 	.string	""
        /*0030*/ 	.string	"ptxas"
        /*0030*/ 	.string	"Cuda compilation tools, release 13.0, V13.0.88"
        /*0030*/ 	.string	"Build cuda_13.0.r13.0/compiler.36424714_0"
        /*0030*/ 	.string	"-arch sm_100 -m 64 "



//--------------------- .note.nv.cuinfo           --------------------------
	.section	.note.nv.cuinfo,"",@"SHT_NOTE"
	.sectionflags	@"SHF_NOTE_NV_CUINFO"
        /*0018*/ 	.short	0x0002
        /*001a*/ 	.short	0x0064
        /*001c*/ 	.short	0x0082
	.zero		2


//--------------------- .nv.info                  --------------------------
	.section	.nv.info,"",@"SHT_CUDA_INFO"
	.align	4


	//----- nvinfo : EIATTR_REGCOUNT
	.align		4
        /*0000*/ 	.byte	0x04, 0x2f
        /*0002*/ 	.short	(.L_1 - .L_0)
	.align		4
.L_0:
        /*0004*/ 	.word	index@(_Z15float_precisionPfPd)
        /*0008*/ 	.word	0x0000000c


	//----- nvinfo : EIATTR_FRAME_SIZE
	.align		4
.L_1:
        /*000c*/ 	.byte	0x04, 0x11
        /*000e*/ 	.short	(.L_3 - .L_2)
	.align		4
.L_2:
        /*0010*/ 	.word	index@(_Z15float_precisionPfPd)
        /*0014*/ 	.word	0x00000000


	//----- nvinfo : EIATTR_MIN_STACK_SIZE
	.align		4
.L_3:
        /*0018*/ 	.byte	0x04, 0x12
        /*001a*/ 	.short	(.L_5 - .L_4)
	.align		4
.L_4:
        /*001c*/ 	.word	index@(_Z15float_precisionPfPd)
        /*0020*/ 	.word	0x00000000
.L_5:


//--------------------- .nv.compat                --------------------------
	.section	.nv.compat,"",@"SHT_CUDA_COMPAT_INFO"
	.align	4
        /*0000*/ 	.byte	0x02, 0x09, 0x00, 0x00, 0x02, 0x02, 0x01, 0x00, 0x02, 0x05, 0x05, 0x00, 0x03, 0x07, 0x01, 0x01
        /*0010*/ 	.byte	0x02, 0x03, 0x00, 0x00, 0x02, 0x06, 0x01, 0x00, 0x04, 0x0b, 0x08, 0x00, 0x09, 0x00, 0x00, 0x00
        /*0020*/ 	.byte	0x00, 0x00, 0x00, 0x00


//--------------------- .nv.info._Z15float_precisionPfPd --------------------------
	.section	.nv.info._Z15float_precisionPfPd,"",@"SHT_CUDA_INFO"
	.sectionflags	@""
	.align	4


	//----- nvinfo : EIATTR_CUDA_API_VERSION
	.align		4
        /*0000*/ 	.byte	0x04, 0x37
        /*0002*/ 	.short	(.L_7 - .L_6)
.L_6:
        /*0004*/ 	.word	0x00000082


	//----- nvinfo : EIATTR_KPARAM_INFO
	.align		4
.L_7:
        /*0008*/ 	.byte	0x04, 0x17
        /*000a*/ 	.short	(.L_9 - .L_8)
.L_8:
        /*000c*/ 	.word	0x00000000
        /*0010*/ 	.short	0x0001
        /*0012*/ 	.short	0x0008
        /*0014*/ 	.byte	0x00, 0xf5, 0x21, 0x00


	//----- nvinfo : EIATTR_KPARAM_INFO
	.align		4
.L_9:
        /*0018*/ 	.byte	0x04, 0x17
        /*001a*/ 	.short	(.L_11 - .L_10)
.L_10:
        /*001c*/ 	.word	0x00000000
        /*0020*/ 	.short	0x0000
        /*0022*/ 	.short	0x0000
        /*0024*/ 	.byte	0x00, 0xf5, 0x21, 0x00


	//----- nvinfo : EIATTR_SPARSE_MMA_MASK
	.align		4
.L_11:
        /*0028*/ 	.byte	0x03, 0x50
        /*002a*/ 	.short	0x0000


	//----- nvinfo : EIATTR_MAXREG_COUNT
	.align		4
        /*002c*/ 	.byte	0x03, 0x1b
        /*002e*/ 	.short	0x00ff


	//----- nvinfo : EIATTR_MERCURY_ISA_VERSION
	.align		4
        /*0030*/ 	.byte	0x03, 0x5f
        /*0032*/ 	.short	0x0101


	//----- nvinfo : EIATTR_VRC_CTA_INIT_COUNT
	.align		4
        /*0034*/ 	.byte	0x02, 0x4a
	.zero		1
	.zero		1


	//----- nvinfo : EIATTR_EXIT_INSTR_OFFSETS
	.align		4
        /*0038*/ 	.byte	0x04, 0x1c
        /*003a*/ 	.short	(.L_13 - .L_12)


	//   ....[0]....
.L_12:
        /*003c*/ 	.word	0x00000090


	//----- nvinfo : EIATTR_CBANK_PARAM_SIZE
	.align		4
.L_13:
        /*0040*/ 	.byte	0x03, 0x19
        /*0042*/ 	.short	0x0010


	//----- nvinfo : EIATTR_PARAM_CBANK
	.align		4
        /*0044*/ 	.byte	0x04, 0x0a
        /*0046*/ 	.short	(.L_15 - .L_14)
	.align		4
.L_14:
        /*0048*/ 	.word	index@(.nv.constant0._Z15float_precisionPfPd)
        /*004c*/ 	.short	0x0380
        /*004e*/ 	.short	0x0010


	//----- nvinfo : EIATTR_SW_WAR
	.align		4
.L_15:
        /*0050*/ 	.byte	0x04, 0x36
        /*0052*/ 	.short	(.L_17 - .L_16)
.L_16:
        /*0054*/ 	.word	0x00000008
.L_17:


//--------------------- .nv.callgraph             --------------------------
	.section	.nv.callgraph,"",@"SHT_CUDA_CALLGRAPH"
	.align	4
	.sectionentsize	8
	.align		4
        /*0000*/ 	.word	0x00000000
	.align		4
        /*0004*/ 	.word	0xffffffff
	.align		4
        /*0008*/ 	.word	0x00000000
	.align		4
        /*000c*/ 	.word	0xfffffffe
	.align		4
        /*0010*/ 	.word	0x00000000
	.align		4
        /*0014*/ 	.word	0xfffffffd
	.align		4
        /*0018*/ 	.word	0x00000000
	.align		4
        /*001c*/ 	.word	0xfffffffc


//--------------------- .text._Z15float_precisionPfPd --------------------------
	.section	.text._Z15float_precisionPfPd,"ax",@progbits
	.align	128
        .global         _Z15float_precisionPfPd
        .type           _Z15float_precisionPfPd,@function
        .size           _Z15float_precisionPfPd,(.L_x_1 - _Z15float_precisionPfPd)
        .other          _Z15float_precisionPfPd,@"STO_CUDA_ENTRY STV_DEFAULT"
_Z15float_precisionPfPd:
.text._Z15float_precisionPfPd:
[----:B------:R-:W-:Y:S08]  /*0000*/  LDC R1, c[0x0][0x37c] ;  /* 0x0000df00ff017b82 */ /* 0x000ff00000000800 */
[----:B------:R-:W0:Y:S01]  /*0010*/  LDC.64 R2, c[0x0][0x380] ;  /* 0x0000e000ff027b82 */ /* 0x000e220000000a00 */
[----:B------:R-:W0:Y:S01]  /*0020*/  LDCU.64 UR4, c[0x0][0x358] ;  /* 0x00006b00ff0477ac */ /* 0x000e220008000a00 */
[----:B------:R-:W-:Y:S01]  /*0030*/  HFMA2 R9, -RZ, RZ, 2.626953125, -0.002735137939453125 ;  /* 0x4141999aff097431 */ /* 0x000fe200000001ff */
[----:B------:R-:W-:Y:S01]  /*0040*/  MOV R6, 0x33333333 ;  /* 0x3333333300067802 */ /* 0x000fe20000000f00 */
[----:B------:R-:W-:-:S04]  /*0050*/  HFMA2 R7, -RZ, RZ, 2.078125, 0.2249755859375 ;  /* 0x40283333ff077431 */ /* 0x000fc800000001ff */
[----:B------:R-:W1:Y:S01]  /*0060*/  LDC.64 R4, c[0x0][0x388] ;  /* 0x0000e200ff047b82 */ /* 0x000e620000000a00 */
[----:B0-----:R-:W-:Y:S04]  /*0070*/  STG.E desc[UR4][R2.64], R9 ;  /* 0x0000000902007986 */ /* 0x001fe8000c101904 */
[----:B-1----:R-:W-:Y:S01]  /*0080*/  STG.E.64 desc[UR4][R4.64], R6 ;  /* 0x0000000604007986 */ /* 0x002fe2000c101b04 */
[----:B------:R-:W-:Y:S05]  /*0090*/  EXIT ;  /* 0x000000000000794d */ /* 0x000fea0003800000 */
.L_x_0:
[----:B------:R-:W-:-:S00]  /*00a0*/  BRA `(.L_x_0) ;  /* 0xfffffffc00fc7947 */ /* 0x000fc0000383ffff */
[----:B------:R-:W-:-:S00]  /*00b0*/  NOP ;  /* 0x0000000000007918 */ /* 0x000fc00000000000 */
        /* <DEDUP_REMOVED lines=12> */
.L_x_1:


//--------------------- .nv.shared.reserved.0     --------------------------
	.section	.nv.shared.reserved.0,"aw",@nobits
	.weak		__nv_reservedSMEM_offset_0_alias
	.size		__nv_reservedSMEM_offset_0_alias, 0, 64
	.other		__nv_reservedSMEM_offset_0_alias,@"STO_CUDA_RESERVED_SHARED STV_DEFAULT"
__nv_reservedSMEM_offset_0_alias:
	.zero		0
	.zero		64


//--------------------- .nv.constant0._Z15float_precisionPfPd --------------------------
	.section	.nv.constant0._Z15float_precisionPfPd,"a",@progbits
	.sectionflags	@""
	.align	4
.nv.constant0._Z15float_precisionPfPd:
	.zero		912


//--------------------- SYMBOLS --------------------------

	.type		.nv.reservedSmem.offset0,@object
	.size		.nv.reservedSmem.offset0,0x4
